//
// Generated by NVIDIA NVVM Compiler
//
// Compiler Build ID: CL-36424714
// Cuda compilation tools, release 13.0, V13.0.88
// Based on NVVM 20.0.0
//

.version 9.0
.target sm_100
.address_size 64

	// .globl	vector_add_kernel
.global .align 1 .b8 _ZN34_INTERNAL_d9f0a101_4_k_cu_b1c541804cuda3std3__45__cpo5beginE[1];
.global .align 1 .b8 _ZN34_INTERNAL_d9f0a101_4_k_cu_b1c541804cuda3std3__45__cpo3endE[1];
.global .align 1 .b8 _ZN34_INTERNAL_d9f0a101_4_k_cu_b1c541804cuda3std3__45__cpo6cbeginE[1];
.global .align 1 .b8 _ZN34_INTERNAL_d9f0a101_4_k_cu_b1c541804cuda3std3__45__cpo4cendE[1];
.global .align 1 .b8 _ZN34_INTERNAL_d9f0a101_4_k_cu_b1c541804cuda3std3__45__cpo6rbeginE[1];
.global .align 1 .b8 _ZN34_INTERNAL_d9f0a101_4_k_cu_b1c541804cuda3std3__45__cpo4rendE[1];
.global .align 1 .b8 _ZN34_INTERNAL_d9f0a101_4_k_cu_b1c541804cuda3std3__45__cpo7crbeginE[1];
.global .align 1 .b8 _ZN34_INTERNAL_d9f0a101_4_k_cu_b1c541804cuda3std3__45__cpo5crendE[1];
.global .align 1 .b8 _ZN34_INTERNAL_d9f0a101_4_k_cu_b1c541804cuda3std3__436_GLOBAL__N__d9f0a101_4_k_cu_b1c541806ignoreE[1];
.global .align 1 .b8 _ZN34_INTERNAL_d9f0a101_4_k_cu_b1c541804cuda3std3__419piecewise_constructE[1];
.global .align 1 .b8 _ZN34_INTERNAL_d9f0a101_4_k_cu_b1c541804cuda3std3__48in_placeE[1];
.global .align 1 .b8 _ZN34_INTERNAL_d9f0a101_4_k_cu_b1c541804cuda3std3__420unreachable_sentinelE[1];
.global .align 1 .b8 _ZN34_INTERNAL_d9f0a101_4_k_cu_b1c541804cuda3std3__47nulloptE[1];
.global .align 1 .b8 _ZN34_INTERNAL_d9f0a101_4_k_cu_b1c541804cuda3std3__48unexpectE[1];
.global .align 1 .b8 _ZN34_INTERNAL_d9f0a101_4_k_cu_b1c541804cuda3std6ranges3__45__cpo4swapE[1];
.global .align 1 .b8 _ZN34_INTERNAL_d9f0a101_4_k_cu_b1c541804cuda3std6ranges3__45__cpo9iter_moveE[1];
.global .align 1 .b8 _ZN34_INTERNAL_d9f0a101_4_k_cu_b1c541804cuda3std6ranges3__45__cpo5beginE[1];
.global .align 1 .b8 _ZN34_INTERNAL_d9f0a101_4_k_cu_b1c541804cuda3std6ranges3__45__cpo3endE[1];
.global .align 1 .b8 _ZN34_INTERNAL_d9f0a101_4_k_cu_b1c541804cuda3std6ranges3__45__cpo6cbeginE[1];
.global .align 1 .b8 _ZN34_INTERNAL_d9f0a101_4_k_cu_b1c541804cuda3std6ranges3__45__cpo4cendE[1];
.global .align 1 .b8 _ZN34_INTERNAL_d9f0a101_4_k_cu_b1c541804cuda3std6ranges3__45__cpo7advanceE[1];
.global .align 1 .b8 _ZN34_INTERNAL_d9f0a101_4_k_cu_b1c541804cuda3std6ranges3__45__cpo9iter_swapE[1];
.global .align 1 .b8 _ZN34_INTERNAL_d9f0a101_4_k_cu_b1c541804cuda3std6ranges3__45__cpo4nextE[1];
.global .align 1 .b8 _ZN34_INTERNAL_d9f0a101_4_k_cu_b1c541804cuda3std6ranges3__45__cpo4prevE[1];
.global .align 1 .b8 _ZN34_INTERNAL_d9f0a101_4_k_cu_b1c541804cuda3std6ranges3__45__cpo4dataE[1];
.global .align 1 .b8 _ZN34_INTERNAL_d9f0a101_4_k_cu_b1c541804cuda3std6ranges3__45__cpo5cdataE[1];
.global .align 1 .b8 _ZN34_INTERNAL_d9f0a101_4_k_cu_b1c541804cuda3std6ranges3__45__cpo4sizeE[1];
.global .align 1 .b8 _ZN34_INTERNAL_d9f0a101_4_k_cu_b1c541804cuda3std6ranges3__45__cpo5ssizeE[1];
.global .align 1 .b8 _ZN34_INTERNAL_d9f0a101_4_k_cu_b1c541804cuda3std6ranges3__45__cpo8distanceE[1];
.global .align 1 .b8 _ZN34_INTERNAL_d9f0a101_4_k_cu_b1c541806thrust24THRUST_300001_SM_1000_NS8cuda_cub3parE[1];
.global .align 1 .b8 _ZN34_INTERNAL_d9f0a101_4_k_cu_b1c541806thrust24THRUST_300001_SM_1000_NS8cuda_cub10par_nosyncE[1];
.global .align 1 .b8 _ZN34_INTERNAL_d9f0a101_4_k_cu_b1c541806thrust24THRUST_300001_SM_1000_NS6system6detail10sequential3seqE[1];
.global .align 1 .b8 _ZN34_INTERNAL_d9f0a101_4_k_cu_b1c541806thrust24THRUST_300001_SM_1000_NS12placeholders2_1E[1];
.global .align 1 .b8 _ZN34_INTERNAL_d9f0a101_4_k_cu_b1c541806thrust24THRUST_300001_SM_1000_NS12placeholders2_2E[1];
.global .align 1 .b8 _ZN34_INTERNAL_d9f0a101_4_k_cu_b1c541806thrust24THRUST_300001_SM_1000_NS12placeholders2_3E[1];
.global .align 1 .b8 _ZN34_INTERNAL_d9f0a101_4_k_cu_b1c541806thrust24THRUST_300001_SM_1000_NS12placeholders2_4E[1];
.global .align 1 .b8 _ZN34_INTERNAL_d9f0a101_4_k_cu_b1c541806thrust24THRUST_300001_SM_1000_NS12placeholders2_5E[1];
.global .align 1 .b8 _ZN34_INTERNAL_d9f0a101_4_k_cu_b1c541806thrust24THRUST_300001_SM_1000_NS12placeholders2_6E[1];
.global .align 1 .b8 _ZN34_INTERNAL_d9f0a101_4_k_cu_b1c541806thrust24THRUST_300001_SM_1000_NS12placeholders2_7E[1];
.global .align 1 .b8 _ZN34_INTERNAL_d9f0a101_4_k_cu_b1c541806thrust24THRUST_300001_SM_1000_NS12placeholders2_8E[1];
.global .align 1 .b8 _ZN34_INTERNAL_d9f0a101_4_k_cu_b1c541806thrust24THRUST_300001_SM_1000_NS12placeholders2_9E[1];
.global .align 1 .b8 _ZN34_INTERNAL_d9f0a101_4_k_cu_b1c541806thrust24THRUST_300001_SM_1000_NS12placeholders3_10E[1];
.global .align 1 .b8 _ZN34_INTERNAL_d9f0a101_4_k_cu_b1c541806thrust24THRUST_300001_SM_1000_NS3seqE[1];

.visible .entry vector_add_kernel(
	.param .u64 .ptr .align 1 vector_add_kernel_param_0,
	.param .u64 .ptr .align 1 vector_add_kernel_param_1,
	.param .u64 .ptr .align 1 vector_add_kernel_param_2,
	.param .u32 vector_add_kernel_param_3
)
{
	.reg .pred 	%p<2>;
	.reg .b32 	%r<6>;
	.reg .b32 	%f<4>;
	.reg .b64 	%rd<11>;

	ld.param.u64 	%rd1, [vector_add_kernel_param_0];
	ld.param.u64 	%rd2, [vector_add_kernel_param_1];
	ld.param.u64 	%rd3, [vector_add_kernel_param_2];
	ld.param.u32 	%r2, [vector_add_kernel_param_3];
	mov.u32 	%r3, %ctaid.x;
	mov.u32 	%r4, %ntid.x;
	mov.u32 	%r5, %tid.x;
	mad.lo.s32 	%r1, %r3, %r4, %r5;
	setp.ge.s32 	%p1, %r1, %r2;
	@%p1 bra 	$L__BB0_2;
	cvta.to.global.u64 	%rd4, %rd1;
	cvta.to.global.u64 	%rd5, %rd2;
	cvta.to.global.u64 	%rd6, %rd3;
	mul.wide.s32 	%rd7, %r1, 4;
	add.s64 	%rd8, %rd4, %rd7;
	ld.global.f32 	%f1, [%rd8];
	add.s64 	%rd9, %rd5, %rd7;
	ld.global.f32 	%f2, [%rd9];
	add.f32 	%f3, %f1, %f2;
	add.s64 	%rd10, %rd6, %rd7;
	st.global.f32 	[%rd10], %f3;
$L__BB0_2:
	ret;

}
	// .globl	vector_sub_kernel
.visible .entry vector_sub_kernel(
	.param .u64 .ptr .align 1 vector_sub_kernel_param_0,
	.param .u64 .ptr .align 1 vector_sub_kernel_param_1,
	.param .u64 .ptr .align 1 vector_sub_kernel_param_2,
	.param .u32 vector_sub_kernel_param_3
)
{
	.reg .pred 	%p<2>;
	.reg .b32 	%r<6>;
	.reg .b32 	%f<4>;
	.reg .b64 	%rd<11>;

	ld.param.u64 	%rd1, [vector_sub_kernel_param_0];
	ld.param.u64 	%rd2, [vector_sub_kernel_param_1];
	ld.param.u64 	%rd3, [vector_sub_kernel_param_2];
	ld.param.u32 	%r2, [vector_sub_kernel_param_3];
	mov.u32 	%r3, %ctaid.x;
	mov.u32 	%r4, %ntid.x;
	mov.u32 	%r5, %tid.x;
	mad.lo.s32 	%r1, %r3, %r4, %r5;
	setp.ge.s32 	%p1, %r1, %r2;
	@%p1 bra 	$L__BB1_2;
	cvta.to.global.u64 	%rd4, %rd1;
	cvta.to.global.u64 	%rd5, %rd2;
	cvta.to.global.u64 	%rd6, %rd3;
	mul.wide.s32 	%rd7, %r1, 4;
	add.s64 	%rd8, %rd4, %rd7;
	ld.global.f32 	%f1, [%rd8];
	add.s64 	%rd9, %rd5, %rd7;
	ld.global.f32 	%f2, [%rd9];
	sub.f32 	%f3, %f1, %f2;
	add.s64 	%rd10, %rd6, %rd7;
	st.global.f32 	[%rd10], %f3;
$L__BB1_2:
	ret;

}
	// .globl	_ZN3cub18CUB_300001_SM_10006detail11EmptyKernelIvEEvv
.visible .entry _ZN3cub18CUB_300001_SM_10006detail11EmptyKernelIvEEvv()
{


	ret;

}


// ===== COMPILED SASS (sm_100) =====

	.target	sm_100

	.elftype	@"ET_EXEC"


//--------------------- .note.nv.tkinfo           --------------------------
	.section	.note.nv.tkinfo,"",@"SHT_NOTE"
	.sectionflags	@"SHF_NOTE_NV_TKINFO"
	.tkinfo
        /*0018*/ 	.word	0x00000002
        /*0030*/ 	.string	""
        /*0030*/ 	.string	"ptxas"
        /*0030*/ 	.string	"Cuda compilation tools, release 13.0, V13.0.88"
        /*0030*/ 	.string	"Build cuda_13.0.r13.0/compiler.36424714_0"
        /*0030*/ 	.string	"-arch sm_100 -m 64 "



//--------------------- .note.nv.cuinfo           --------------------------
	.section	.note.nv.cuinfo,"",@"SHT_NOTE"
	.sectionflags	@"SHF_NOTE_NV_CUINFO"
        /*0018*/ 	.short	0x0002
        /*001a*/ 	.short	0x0064
        /*001c*/ 	.short	0x0082
	.zero		2


//--------------------- .nv.info                  --------------------------
	.section	.nv.info,"",@"SHT_CUDA_INFO"
	.align	4


	//----- nvinfo : EIATTR_REGCOUNT
	.align		4
        /*0000*/ 	.byte	0x04, 0x2f
        /*0002*/ 	.short	(.L_44 - .L_43)
	.align		4
.L_43:
        /*0004*/ 	.word	index@(vector_add_kernel)
        /*0008*/ 	.word	0x0000000c


	//----- nvinfo : EIATTR_FRAME_SIZE
	.align		4
.L_44:
        /*000c*/ 	.byte	0x04, 0x11
        /*000e*/ 	.short	(.L_46 - .L_45)
	.align		4
.L_45:
        /*0010*/ 	.word	index@(vector_add_kernel)
        /*0014*/ 	.word	0x00000000


	//----- nvinfo : EIATTR_REGCOUNT
	.align		4
.L_46:
        /*0018*/ 	.byte	0x04, 0x2f
        /*001a*/ 	.short	(.L_48 - .L_47)
	.align		4
.L_47:
        /*001c*/ 	.word	index@(vector_sub_kernel)
        /*0020*/ 	.word	0x0000000c


	//----- nvinfo : EIATTR_FRAME_SIZE
	.align		4
.L_48:
        /*0024*/ 	.byte	0x04, 0x11
        /*0026*/ 	.short	(.L_50 - .L_49)
	.align		4
.L_49:
        /*0028*/ 	.word	index@(vector_sub_kernel)
        /*002c*/ 	.word	0x00000000


	//----- nvinfo : EIATTR_REGCOUNT
	.align		4
.L_50:
        /*0030*/ 	.byte	0x04, 0x2f
        /*0032*/ 	.short	(.L_52 - .L_51)
	.align		4
.L_51:
        /*0034*/ 	.word	index@(_ZN3cub18CUB_300001_SM_10006detail11EmptyKernelIvEEvv)
        /*0038*/ 	.word	0x00000004


	//----- nvinfo : EIATTR_FRAME_SIZE
	.align		4
.L_52:
        /*003c*/ 	.byte	0x04, 0x11
        /*003e*/ 	.short	(.L_54 - .L_53)
	.align		4
.L_53:
        /*0040*/ 	.word	index@(_ZN3cub18CUB_300001_SM_10006detail11EmptyKernelIvEEvv)
        /*0044*/ 	.word	0x00000000


	//----- nvinfo : EIATTR_MIN_STACK_SIZE
	.align		4
.L_54:
        /*0048*/ 	.byte	0x04, 0x12
        /*004a*/ 	.short	(.L_56 - .L_55)
	.align		4
.L_55:
        /*004c*/ 	.word	index@(_ZN3cub18CUB_300001_SM_10006detail11EmptyKernelIvEEvv)
        /*0050*/ 	.word	0x00000000


	//----- nvinfo : EIATTR_MIN_STACK_SIZE
	.align		4
.L_56:
        /*0054*/ 	.byte	0x04, 0x12
        /*0056*/ 	.short	(.L_58 - .L_57)
	.align		4
.L_57:
        /*0058*/ 	.word	index@(vector_sub_kernel)
        /*005c*/ 	.word	0x00000000


	//----- nvinfo : EIATTR_MIN_STACK_SIZE
	.align		4
.L_58:
        /*0060*/ 	.byte	0x04, 0x12
        /*0062*/ 	.short	(.L_60 - .L_59)
	.align		4
.L_59:
        /*0064*/ 	.word	index@(vector_add_kernel)
        /*0068*/ 	.word	0x00000000
.L_60:


//--------------------- .nv.compat                --------------------------
	.section	.nv.compat,"",@"SHT_CUDA_COMPAT_INFO"
	.align	4
        /*0000*/ 	.byte	0x02, 0x09, 0x00, 0x00, 0x02, 0x02, 0x01, 0x00, 0x02, 0x05, 0x05, 0x00, 0x03, 0x07, 0x01, 0x01
        /*0010*/ 	.byte	0x02, 0x03, 0x00, 0x00, 0x02, 0x06, 0x01, 0x00, 0x04, 0x0b, 0x08, 0x00, 0x09, 0x00, 0x00, 0x00
        /*0020*/ 	.byte	0x00, 0x00, 0x00, 0x00


//--------------------- .nv.info._ZN3cub18CUB_300001_SM_10006detail11EmptyKernelIvEEvv --------------------------
	.section	.nv.info._ZN3cub18CUB_300001_SM_10006detail11EmptyKernelIvEEvv,"",@"SHT_CUDA_INFO"
	.sectionflags	@""
	.align	4


	//----- nvinfo : EIATTR_CUDA_API_VERSION
	.align		4
        /*0000*/ 	.byte	0x04, 0x37
        /*0002*/ 	.short	(.L_62 - .L_61)
.L_61:
        /*0004*/ 	.word	0x00000082


	//----- nvinfo : EIATTR_SPARSE_MMA_MASK
	.align		4
.L_62:
        /*0008*/ 	.byte	0x03, 0x50
        /*000a*/ 	.short	0x0000


	//----- nvinfo : EIATTR_MAXREG_COUNT
	.align		4
        /*000c*/ 	.byte	0x03, 0x1b
        /*000e*/ 	.short	0x00ff


	//----- nvinfo : EIATTR_MERCURY_ISA_VERSION
	.align		4
        /*0010*/ 	.byte	0x03, 0x5f
        /*0012*/ 	.short	0x0101


	//----- nvinfo : EIATTR_VRC_CTA_INIT_COUNT
	.align		4
        /*0014*/ 	.byte	0x02, 0x4a
	.zero		1
	.zero		1


	//----- nvinfo : EIATTR_EXIT_INSTR_OFFSETS
	.align		4
        /*0018*/ 	.byte	0x04, 0x1c
        /*001a*/ 	.short	(.L_64 - .L_63)


	//   ....[0]....
.L_63:
        /*001c*/ 	.word	0x00000010


	//----- nvinfo : EIATTR_SW_WAR
	.align		4
.L_64:
        /*0020*/ 	.byte	0x04, 0x36
        /*0022*/ 	.short	(.L_66 - .L_65)
.L_65:
        /*0024*/ 	.word	0x00000008
.L_66:


//--------------------- .nv.info.vector_sub_kernel --------------------------
	.section	.nv.info.vector_sub_kernel,"",@"SHT_CUDA_INFO"
	.sectionflags	@""
	.align	4


	//----- nvinfo : EIATTR_CUDA_API_VERSION
	.align		4
        /*0000*/ 	.byte	0x04, 0x37
        /*0002*/ 	.short	(.L_68 - .L_67)
.L_67:
        /*0004*/ 	.word	0x00000082


	//----- nvinfo : EIATTR_KPARAM_INFO
	.align		4
.L_68:
        /*0008*/ 	.byte	0x04, 0x17
        /*000a*/ 	.short	(.L_70 - .L_69)
.L_69:
        /*000c*/ 	.word	0x00000000
        /*0010*/ 	.short	0x0003
        /*0012*/ 	.short	0x0018
        /*0014*/ 	.byte	0x00, 0xf0, 0x11, 0x00


	//----- nvinfo : EIATTR_KPARAM_INFO
	.align		4
.L_70:
        /*0018*/ 	.byte	0x04, 0x17
        /*001a*/ 	.short	(.L_72 - .L_71)
.L_71:
        /*001c*/ 	.word	0x00000000
        /*0020*/ 	.short	0x0002
        /*0022*/ 	.short	0x0010
        /*0024*/ 	.byte	0x00, 0xf5, 0x21, 0x00


	//----- nvinfo : EIATTR_KPARAM_INFO
	.align		4
.L_72:
        /*0028*/ 	.byte	0x04, 0x17
        /*002a*/ 	.short	(.L_74 - .L_73)
.L_73:
        /*002c*/ 	.word	0x00000000
        /*0030*/ 	.short	0x0001
        /*0032*/ 	.short	0x0008
        /*0034*/ 	.byte	0x00, 0xf5, 0x21, 0x00


	//----- nvinfo : EIATTR_KPARAM_INFO
	.align		4
.L_74:
        /*0038*/ 	.byte	0x04, 0x17
        /*003a*/ 	.short	(.L_76 - .L_75)
.L_75:
        /*003c*/ 	.word	0x00000000
        /*0040*/ 	.short	0x0000
        /*0042*/ 	.short	0x0000
        /*0044*/ 	.byte	0x00, 0xf5, 0x21, 0x00


	//----- nvinfo : EIATTR_SPARSE_MMA_MASK
	.align		4
.L_76:
        /*0048*/ 	.byte	0x03, 0x50
        /*004a*/ 	.short	0x0000


	//----- nvinfo : EIATTR_MAXREG_COUNT
	.align		4
        /*004c*/ 	.byte	0x03, 0x1b
        /*004e*/ 	.short	0x00ff


	//----- nvinfo : EIATTR_MERCURY_ISA_VERSION
	.align		4
        /*0050*/ 	.byte	0x03, 0x5f
        /*0052*/ 	.short	0x0101


	//----- nvinfo : EIATTR_VRC_CTA_INIT_COUNT
	.align		4
        /*0054*/ 	.byte	0x02, 0x4a
	.zero		1
	.zero		1


	//----- nvinfo : EIATTR_EXIT_INSTR_OFFSETS
	.align		4
        /*0058*/ 	.byte	0x04, 0x1c
        /*005a*/ 	.short	(.L_78 - .L_77)


	//   ....[0]....
.L_77:
        /*005c*/ 	.word	0x00000070


	//   ....[1]....
        /*0060*/ 	.word	0x00000130


	//----- nvinfo : EIATTR_CBANK_PARAM_SIZE
	.align		4
.L_78:
        /*0064*/ 	.byte	0x03, 0x19
        /*0066*/ 	.short	0x001c


	//----- nvinfo : EIATTR_PARAM_CBANK
	.align		4
        /*0068*/ 	.byte	0x04, 0x0a
        /*006a*/ 	.short	(.L_80 - .L_79)
	.align		4
.L_79:
        /*006c*/ 	.word	index@(.nv.constant0.vector_sub_kernel)
        /*0070*/ 	.short	0x0380
        /*0072*/ 	.short	0x001c


	//----- nvinfo : EIATTR_SW_WAR
	.align		4
.L_80:
        /*0074*/ 	.byte	0x04, 0x36
        /*0076*/ 	.short	(.L_82 - .L_81)
.L_81:
        /*0078*/ 	.word	0x00000008
.L_82:


//--------------------- .nv.info.vector_add_kernel --------------------------
	.section	.nv.info.vector_add_kernel,"",@"SHT_CUDA_INFO"
	.sectionflags	@""
	.align	4


	//----- nvinfo : EIATTR_CUDA_API_VERSION
	.align		4
        /*0000*/ 	.byte	0x04, 0x37
        /*0002*/ 	.short	(.L_84 - .L_83)
.L_83:
        /*0004*/ 	.word	0x00000082


	//----- nvinfo : EIATTR_KPARAM_INFO
	.align		4
.L_84:
        /*0008*/ 	.byte	0x04, 0x17
        /*000a*/ 	.short	(.L_86 - .L_85)
.L_85:
        /*000c*/ 	.word	0x00000000
        /*0010*/ 	.short	0x0003
        /*0012*/ 	.short	0x0018
        /*0014*/ 	.byte	0x00, 0xf0, 0x11, 0x00


	//----- nvinfo : EIATTR_KPARAM_INFO
	.align		4
.L_86:
        /*0018*/ 	.byte	0x04, 0x17
        /*001a*/ 	.short	(.L_88 - .L_87)
.L_87:
        /*001c*/ 	.word	0x00000000
        /*0020*/ 	.short	0x0002
        /*0022*/ 	.short	0x0010
        /*0024*/ 	.byte	0x00, 0xf5, 0x21, 0x00


	//----- nvinfo : EIATTR_KPARAM_INFO
	.align		4
.L_88:
        /*0028*/ 	.byte	0x04, 0x17
        /*002a*/ 	.short	(.L_90 - .L_89)
.L_89:
        /*002c*/ 	.word	0x00000000
        /*0030*/ 	.short	0x0001
        /*0032*/ 	.short	0x0008
        /*0034*/ 	.byte	0x00, 0xf5, 0x21, 0x00


	//----- nvinfo : EIATTR_KPARAM_INFO
	.align		4
.L_90:
        /*0038*/ 	.byte	0x04, 0x17
        /*003a*/ 	.short	(.L_92 - .L_91)
.L_91:
        /*003c*/ 	.word	0x00000000
        /*0040*/ 	.short	0x0000
        /*0042*/ 	.short	0x0000
        /*0044*/ 	.byte	0x00, 0xf5, 0x21, 0x00


	//----- nvinfo : EIATTR_SPARSE_MMA_MASK
	.align		4
.L_92:
        /*0048*/ 	.byte	0x03, 0x50
        /*004a*/ 	.short	0x0000


	//----- nvinfo : EIATTR_MAXREG_COUNT
	.align		4
        /*004c*/ 	.byte	0x03, 0x1b
        /*004e*/ 	.short	0x00ff


	//----- nvinfo : EIATTR_MERCURY_ISA_VERSION
	.align		4
        /*0050*/ 	.byte	0x03, 0x5f
        /*0052*/ 	.short	0x0101


	//----- nvinfo : EIATTR_VRC_CTA_INIT_COUNT
	.align		4
        /*0054*/ 	.byte	0x02, 0x4a
	.zero		1
	.zero		1


	//----- nvinfo : EIATTR_EXIT_INSTR_OFFSETS
	.align		4
        /*0058*/ 	.byte	0x04, 0x1c
        /*005a*/ 	.short	(.L_94 - .L_93)


	//   ....[0]....
.L_93:
        /*005c*/ 	.word	0x00000070


	//   ....[1]....
        /*0060*/ 	.word	0x00000130


	//----- nvinfo : EIATTR_CBANK_PARAM_SIZE
	.align		4
.L_94:
        /*0064*/ 	.byte	0x03, 0x19
        /*0066*/ 	.short	0x001c


	//----- nvinfo : EIATTR_PARAM_CBANK
	.align		4
        /*0068*/ 	.byte	0x04, 0x0a
        /*006a*/ 	.short	(.L_96 - .L_95)
	.align		4
.L_95:
        /*006c*/ 	.word	index@(.nv.constant0.vector_add_kernel)
        /*0070*/ 	.short	0x0380
        /*0072*/ 	.short	0x001c


	//----- nvinfo : EIATTR_SW_WAR
	.align		4
.L_96:
        /*0074*/ 	.byte	0x04, 0x36
        /*0076*/ 	.short	(.L_98 - .L_97)
.L_97:
        /*0078*/ 	.word	0x00000008
.L_98:


//--------------------- .nv.callgraph             --------------------------
	.section	.nv.callgraph,"",@"SHT_CUDA_CALLGRAPH"
	.align	4
	.sectionentsize	8
	.align		4
        /*0000*/ 	.word	0x00000000
	.align		4
        /*0004*/ 	.word	0xffffffff
	.align		4
        /*0008*/ 	.word	0x00000000
	.align		4
        /*000c*/ 	.word	0xfffffffe
	.align		4
        /*0010*/ 	.word	0x00000000
	.align		4
        /*0014*/ 	.word	0xfffffffd
	.align		4
        /*0018*/ 	.word	0x00000000
	.align		4
        /*001c*/ 	.word	0xfffffffc


//--------------------- .nv.constant4             --------------------------
	.section	.nv.constant4,"a",@progbits
	.align	8
	.align		8
.nv.constant4:
        /*0000*/ 	.dword	_ZN34_INTERNAL_d9f0a101_4_k_cu_b1c541804cuda3std3__45__cpo5beginE
	.align		8
        /*0008*/ 	.dword	_ZN34_INTERNAL_d9f0a101_4_k_cu_b1c541804cuda3std3__45__cpo3endE
	.align		8
        /*0010*/ 	.dword	_ZN34_INTERNAL_d9f0a101_4_k_cu_b1c541804cuda3std3__45__cpo6cbeginE
	.align		8
        /*0018*/ 	.dword	_ZN34_INTERNAL_d9f0a101_4_k_cu_b1c541804cuda3std3__45__cpo4cendE
	.align		8
        /*0020*/ 	.dword	_ZN34_INTERNAL_d9f0a101_4_k_cu_b1c541804cuda3std3__45__cpo6rbeginE
	.align		8
        /*0028*/ 	.dword	_ZN34_INTERNAL_d9f0a101_4_k_cu_b1c541804cuda3std3__45__cpo4rendE
	.align		8
        /*0030*/ 	.dword	_ZN34_INTERNAL_d9f0a101_4_k_cu_b1c541804cuda3std3__45__cpo7crbeginE
	.align		8
        /*0038*/ 	.dword	_ZN34_INTERNAL_d9f0a101_4_k_cu_b1c541804cuda3std3__45__cpo5crendE
	.align		8
        /*0040*/ 	.dword	_ZN34_INTERNAL_d9f0a101_4_k_cu_b1c541804cuda3std3__436_GLOBAL__N__d9f0a101_4_k_cu_b1c541806ignoreE
	.align		8
        /*0048*/ 	.dword	_ZN34_INTERNAL_d9f0a101_4_k_cu_b1c541804cuda3std3__419piecewise_constructE
	.align		8
        /*0050*/ 	.dword	_ZN34_INTERNAL_d9f0a101_4_k_cu_b1c541804cuda3std3__48in_placeE
	.align		8
        /*0058*/ 	.dword	_ZN34_INTERNAL_d9f0a101_4_k_cu_b1c541804cuda3std3__420unreachable_sentinelE
	.align		8
        /*0060*/ 	.dword	_ZN34_INTERNAL_d9f0a101_4_k_cu_b1c541804cuda3std3__47nulloptE
	.align		8
        /*0068*/ 	.dword	_ZN34_INTERNAL_d9f0a101_4_k_cu_b1c541804cuda3std3__48unexpectE
	.align		8
        /*0070*/ 	.dword	_ZN34_INTERNAL_d9f0a101_4_k_cu_b1c541804cuda3std6ranges3__45__cpo4swapE
	.align		8
        /*0078*/ 	.dword	_ZN34_INTERNAL_d9f0a101_4_k_cu_b1c541804cuda3std6ranges3__45__cpo9iter_moveE
	.align		8
        /*0080*/ 	.dword	_ZN34_INTERNAL_d9f0a101_4_k_cu_b1c541804cuda3std6ranges3__45__cpo5beginE
	.align		8
        /*0088*/ 	.dword	_ZN34_INTERNAL_d9f0a101_4_k_cu_b1c541804cuda3std6ranges3__45__cpo3endE
	.align		8
        /*0090*/ 	.dword	_ZN34_INTERNAL_d9f0a101_4_k_cu_b1c541804cuda3std6ranges3__45__cpo6cbeginE
	.align		8
        /*0098*/ 	.dword	_ZN34_INTERNAL_d9f0a101_4_k_cu_b1c541804cuda3std6ranges3__45__cpo4cendE
	.align		8
        /*00a0*/ 	.dword	_ZN34_INTERNAL_d9f0a101_4_k_cu_b1c541804cuda3std6ranges3__45__cpo7advanceE
	.align		8
        /*00a8*/ 	.dword	_ZN34_INTERNAL_d9f0a101_4_k_cu_b1c541804cuda3std6ranges3__45__cpo9iter_swapE
	.align		8
        /*00b0*/ 	.dword	_ZN34_INTERNAL_d9f0a101_4_k_cu_b1c541804cuda3std6ranges3__45__cpo4nextE
	.align		8
        /*00b8*/ 	.dword	_ZN34_INTERNAL_d9f0a101_4_k_cu_b1c541804cuda3std6ranges3__45__cpo4prevE
	.align		8
        /*00c0*/ 	.dword	_ZN34_INTERNAL_d9f0a101_4_k_cu_b1c541804cuda3std6ranges3__45__cpo4dataE
	.align		8
        /*00c8*/ 	.dword	_ZN34_INTERNAL_d9f0a101_4_k_cu_b1c541804cuda3std6ranges3__45__cpo5cdataE
	.align		8
        /*00d0*/ 	.dword	_ZN34_INTERNAL_d9f0a101_4_k_cu_b1c541804cuda3std6ranges3__45__cpo4sizeE
	.align		8
        /*00d8*/ 	.dword	_ZN34_INTERNAL_d9f0a101_4_k_cu_b1c541804cuda3std6ranges3__45__cpo5ssizeE
	.align		8
        /*00e0*/ 	.dword	_ZN34_INTERNAL_d9f0a101_4_k_cu_b1c541804cuda3std6ranges3__45__cpo8distanceE
	.align		8
        /*00e8*/ 	.dword	_ZN34_INTERNAL_d9f0a101_4_k_cu_b1c541806thrust24THRUST_300001_SM_1000_NS8cuda_cub3parE
	.align		8
        /*00f0*/ 	.dword	_ZN34_INTERNAL_d9f0a101_4_k_cu_b1c541806thrust24THRUST_300001_SM_1000_NS8cuda_cub10par_nosyncE
	.align		8
        /*00f8*/ 	.dword	_ZN34_INTERNAL_d9f0a101_4_k_cu_b1c541806thrust24THRUST_300001_SM_1000_NS6system6detail10sequential3seqE
	.align		8
        /*0100*/ 	.dword	_ZN34_INTERNAL_d9f0a101_4_k_cu_b1c541806thrust24THRUST_300001_SM_1000_NS12placeholders2_1E
	.align		8
        /*0108*/ 	.dword	_ZN34_INTERNAL_d9f0a101_4_k_cu_b1c541806thrust24THRUST_300001_SM_1000_NS12placeholders2_2E
	.align		8
        /*0110*/ 	.dword	_ZN34_INTERNAL_d9f0a101_4_k_cu_b1c541806thrust24THRUST_300001_SM_1000_NS12placeholders2_3E
	.align		8
        /*0118*/ 	.dword	_ZN34_INTERNAL_d9f0a101_4_k_cu_b1c541806thrust24THRUST_300001_SM_1000_NS12placeholders2_4E
	.align		8
        /*0120*/ 	.dword	_ZN34_INTERNAL_d9f0a101_4_k_cu_b1c541806thrust24THRUST_300001_SM_1000_NS12placeholders2_5E
	.align		8
        /*0128*/ 	.dword	_ZN34_INTERNAL_d9f0a101_4_k_cu_b1c541806thrust24THRUST_300001_SM_1000_NS12placeholders2_6E
	.align		8
        /*0130*/ 	.dword	_ZN34_INTERNAL_d9f0a101_4_k_cu_b1c541806thrust24THRUST_300001_SM_1000_NS12placeholders2_7E
	.align		8
        /*0138*/ 	.dword	_ZN34_INTERNAL_d9f0a101_4_k_cu_b1c541806thrust24THRUST_300001_SM_1000_NS12placeholders2_8E
	.align		8
        /*0140*/ 	.dword	_ZN34_INTERNAL_d9f0a101_4_k_cu_b1c541806thrust24THRUST_300001_SM_1000_NS12placeholders2_9E
	.align		8
        /*0148*/ 	.dword	_ZN34_INTERNAL_d9f0a101_4_k_cu_b1c541806thrust24THRUST_300001_SM_1000_NS12placeholders3_10E
	.align		8
        /*0150*/ 	.dword	_ZN34_INTERNAL_d9f0a101_4_k_cu_b1c541806thrust24THRUST_300001_SM_1000_NS3seqE


//--------------------- .text._ZN3cub18CUB_300001_SM_10006detail11EmptyKernelIvEEvv --------------------------
	.section	.text._ZN3cub18CUB_300001_SM_10006detail11EmptyKernelIvEEvv,"ax",@progbits
	.align	128
        .global         _ZN3cub18CUB_300001_SM_10006detail11EmptyKernelIvEEvv
        .type           _ZN3cub18CUB_300001_SM_10006detail11EmptyKernelIvEEvv,@function
        .size           _ZN3cub18CUB_300001_SM_10006detail11EmptyKernelIvEEvv,(.L_x_3 - _ZN3cub18CUB_300001_SM_10006detail11EmptyKernelIvEEvv)
        .other          _ZN3cub18CUB_300001_SM_10006detail11EmptyKernelIvEEvv,@"STO_CUDA_ENTRY STV_DEFAULT"
_ZN3cub18CUB_300001_SM_10006detail11EmptyKernelIvEEvv:
.text._ZN3cub18CUB_300001_SM_10006detail11EmptyKernelIvEEvv:
[----:B------:R-:W-:Y:S01]  /*0000*/  LDC R1, c[0x0][0x37c] ;  /* 0x0000df00ff017b82 */ /* 0x000fe20000000800 */
[----:B------:R-:W-:Y:S05]  /*0010*/  EXIT ;  /* 0x000000000000794d */ /* 0x000fea0003800000 */
.L_x_0:
[----:B------:R-:W-:-:S00]  /*0020*/  BRA `(.L_x_0) ;  /* 0xfffffffc00fc7947 */ /* 0x000fc0000383ffff */
[----:B------:R-:W-:-:S00]  /*0030*/  NOP ;  /* 0x0000000000007918 */ /* 0x000fc00000000000 */
        /* <DEDUP_REMOVED lines=12> */
.L_x_3:


//--------------------- .text.vector_sub_kernel   --------------------------
	.section	.text.vector_sub_kernel,"ax",@progbits
	.align	128
        .global         vector_sub_kernel
        .type           vector_sub_kernel,@function
        .size           vector_sub_kernel,(.L_x_4 - vector_sub_kernel)
        .other          vector_sub_kernel,@"STO_CUDA_ENTRY STV_DEFAULT"
vector_sub_kernel:
.text.vector_sub_kernel:
[----:B------:R-:W-:Y:S01]  /*0000*/  LDC R1, c[0x0][0x37c] ;  /* 0x0000df00ff017b82 */ /* 0x000fe20000000800 */
[----:B------:R-:W0:Y:S07]  /*0010*/  S2R R0, SR_TID.X ;  /* 0x0000000000007919 */ /* 0x000e2e0000002100 */
[----:B------:R-:W0:Y:S01]  /*0020*/  S2UR UR4, SR_CTAID.X ;  /* 0x00000000000479c3 */ /* 0x000e220000002500 */
[----:B------:R-:W1:Y:S07]  /*0030*/  LDCU UR5, c[0x0][0x398] ;  /* 0x00007300ff0577ac */ /* 0x000e6e0008000800 */
[----:B------:R-:W0:Y:S02]  /*0040*/  LDC R9, c[0x0][0x360] ;  /* 0x0000d800ff097b82 */ /* 0x000e240000000800 */
[----:B0-----:R-:W-:-:S05]  /*0050*/  IMAD R9, R9, UR4, R0 ;  /* 0x0000000409097c24 */ /* 0x001fca000f8e0200 */
[----:B-1----:R-:W-:-:S13]  /*0060*/  ISETP.GE.AND P0, PT, R9, UR5, PT ;  /* 0x0000000509007c0c */ /* 0x002fda000bf06270 */
[----:B------:R-:W-:Y:S05]  /*0070*/  @P0 EXIT ;  /* 0x000000000000094d */ /* 0x000fea0003800000 */
[----:B------:R-:W0:Y:S01]  /*0080*/  LDC.64 R2, c[0x0][0x380] ;  /* 0x0000e000ff027b82 */ /* 0x000e220000000a00 */
[----:B------:R-:W1:Y:S07]  /*0090*/  LDCU.64 UR4, c[0x0][0x358] ;  /* 0x00006b00ff0477ac */ /* 0x000e6e0008000a00 */
[----:B------:R-:W2:Y:S08]  /*00a0*/  LDC.64 R4, c[0x0][0x388] ;  /* 0x0000e200ff047b82 */ /* 0x000eb00000000a00 */
[----:B------:R-:W3:Y:S01]  /*00b0*/  LDC.64 R6, c[0x0][0x390] ;  /* 0x0000e400ff067b82 */ /* 0x000ee20000000a00 */
[----:B0-----:R-:W-:-:S06]  /*00c0*/  IMAD.WIDE R2, R9, 0x4, R2 ;  /* 0x0000000409027825 */ /* 0x001fcc00078e0202 */
[----:B-1----:R-:W4:Y:S01]  /*00d0*/  LDG.E R2, desc[UR4][R2.64] ;  /* 0x0000000402027981 */ /* 0x002f22000c1e1900 */
[----:B--2---:R-:W-:-:S06]  /*00e0*/  IMAD.WIDE R4, R9, 0x4, R4 ;  /* 0x0000000409047825 */ /* 0x004fcc00078e0204 */
[----:B------:R-:W4:Y:S01]  /*00f0*/  LDG.E R5, desc[UR4][R4.64] ;  /* 0x0000000404057981 */ /* 0x000f22000c1e1900 */
[----:B---3--:R-:W-:-:S04]  /*0100*/  IMAD.WIDE R6, R9, 0x4, R6 ;  /* 0x0000000409067825 */ /* 0x008fc800078e0206 */
[----:B----4-:R-:W-:-:S05]  /*0110*/  FADD R9, R2, -R5 ;  /* 0x8000000502097221 */ /* 0x010fca0000000000 */
[----:B------:R-:W-:Y:S01]  /*0120*/  STG.E desc[UR4][R6.64], R9 ;  /* 0x0000000906007986 */ /* 0x000fe2000c101904 */
[----:B------:R-:W-:Y:S05]  /*0130*/  EXIT ;  /* 0x000000000000794d */ /* 0x000fea0003800000 */
.L_x_1:
        /* <DEDUP_REMOVED lines=12> */
.L_x_4:


//--------------------- .text.vector_add_kernel   --------------------------
	.section	.text.vector_add_kernel,"ax",@progbits
	.align	128
        .global         vector_add_kernel
        .type           vector_add_kernel,@function
        .size           vector_add_kernel,(.L_x_5 - vector_add_kernel)
        .other          vector_add_kernel,@"STO_CUDA_ENTRY STV_DEFAULT"
vector_add_kernel:
.text.vector_add_kernel:
        /* <DEDUP_REMOVED lines=17> */
[----:B----4-:R-:W-:-:S05]  /*0110*/  FADD R9, R2, R5 ;  /* 0x0000000502097221 */ /* 0x010fca0000000000 */
[----:B------:R-:W-:Y:S01]  /*0120*/  STG.E desc[UR4][R6.64], R9 ;  /* 0x0000000906007986 */ /* 0x000fe2000c101904 */
[----:B------:R-:W-:Y:S05]  /*0130*/  EXIT ;  /* 0x000000000000794d */ /* 0x000fea0003800000 */
.L_x_2:
        /* <DEDUP_REMOVED lines=12> */
.L_x_5:


//--------------------- .nv.shared.reserved.0     --------------------------
	.section	.nv.shared.reserved.0,"aw",@nobits
	.weak		__nv_reservedSMEM_offset_0_alias
	.size		__nv_reservedSMEM_offset_0_alias, 0, 64
	.other		__nv_reservedSMEM_offset_0_alias,@"STO_CUDA_RESERVED_SHARED STV_DEFAULT"
__nv_reservedSMEM_offset_0_alias:
	.zero		0
	.zero		64


//--------------------- .nv.global                --------------------------
	.section	.nv.global,"aw",@nobits
.nv.global:
	.type		_ZN34_INTERNAL_d9f0a101_4_k_cu_b1c541806thrust24THRUST_300001_SM_1000_NS3seqE,@object
	.size		_ZN34_INTERNAL_d9f0a101_4_k_cu_b1c541806thrust24THRUST_300001_SM_1000_NS3seqE,(_ZN34_INTERNAL_d9f0a101_4_k_cu_b1c541804cuda3std3__48in_placeE - _ZN34_INTERNAL_d9f0a101_4_k_cu_b1c541806thrust24THRUST_300001_SM_1000_NS3seqE)
_ZN34_INTERNAL_d9f0a101_4_k_cu_b1c541806thrust24THRUST_300001_SM_1000_NS3seqE:
	.zero		1
	.type		_ZN34_INTERNAL_d9f0a101_4_k_cu_b1c541804cuda3std3__48in_placeE,@object
	.size		_ZN34_INTERNAL_d9f0a101_4_k_cu_b1c541804cuda3std3__48in_placeE,(_ZN34_INTERNAL_d9f0a101_4_k_cu_b1c541804cuda3std6ranges3__45__cpo4sizeE - _ZN34_INTERNAL_d9f0a101_4_k_cu_b1c541804cuda3std3__48in_placeE)
_ZN34_INTERNAL_d9f0a101_4_k_cu_b1c541804cuda3std3__48in_placeE:
	.zero		1
	.type		_ZN34_INTERNAL_d9f0a101_4_k_cu_b1c541804cuda3std6ranges3__45__cpo4sizeE,@object
	.size		_ZN34_INTERNAL_d9f0a101_4_k_cu_b1c541804cuda3std6ranges3__45__cpo4sizeE,(_ZN34_INTERNAL_d9f0a101_4_k_cu_b1c541806thrust24THRUST_300001_SM_1000_NS12placeholders2_3E - _ZN34_INTERNAL_d9f0a101_4_k_cu_b1c541804cuda3std6ranges3__45__cpo4sizeE)
_ZN34_INTERNAL_d9f0a101_4_k_cu_b1c541804cuda3std6ranges3__45__cpo4sizeE:
	.zero		1
	.type		_ZN34_INTERNAL_d9f0a101_4_k_cu_b1c541806thrust24THRUST_300001_SM_1000_NS12placeholders2_3E,@object
	.size		_ZN34_INTERNAL_d9f0a101_4_k_cu_b1c541806thrust24THRUST_300001_SM_1000_NS12placeholders2_3E,(_ZN34_INTERNAL_d9f0a101_4_k_cu_b1c541804cuda3std3__45__cpo6cbeginE - _ZN34_INTERNAL_d9f0a101_4_k_cu_b1c541806thrust24THRUST_300001_SM_1000_NS12placeholders2_3E)
_ZN34_INTERNAL_d9f0a101_4_k_cu_b1c541806thrust24THRUST_300001_SM_1000_NS12placeholders2_3E:
	.zero		1
	.type		_ZN34_INTERNAL_d9f0a101_4_k_cu_b1c541804cuda3std3__45__cpo6cbeginE,@object
	.size		_ZN34_INTERNAL_d9f0a101_4_k_cu_b1c541804cuda3std3__45__cpo6cbeginE,(_ZN34_INTERNAL_d9f0a101_4_k_cu_b1c541804cuda3std6ranges3__45__cpo6cbeginE - _ZN34_INTERNAL_d9f0a101_4_k_cu_b1c541804cuda3std3__45__cpo6cbeginE)
_ZN34_INTERNAL_d9f0a101_4_k_cu_b1c541804cuda3std3__45__cpo6cbeginE:
	.zero		1
	.type		_ZN34_INTERNAL_d9f0a101_4_k_cu_b1c541804cuda3std6ranges3__45__cpo6cbeginE,@object
	.size		_ZN34_INTERNAL_d9f0a101_4_k_cu_b1c541804cuda3std6ranges3__45__cpo6cbeginE,(_ZN34_INTERNAL_d9f0a101_4_k_cu_b1c541806thrust24THRUST_300001_SM_1000_NS12placeholders2_7E - _ZN34_INTERNAL_d9f0a101_4_k_cu_b1c541804cuda3std6ranges3__45__cpo6cbeginE)
_ZN34_INTERNAL_d9f0a101_4_k_cu_b1c541804cuda3std6ranges3__45__cpo6cbeginE:
	.zero		1
	.type		_ZN34_INTERNAL_d9f0a101_4_k_cu_b1c541806thrust24THRUST_300001_SM_1000_NS12placeholders2_7E,@object
	.size		_ZN34_INTERNAL_d9f0a101_4_k_cu_b1c541806thrust24THRUST_300001_SM_1000_NS12placeholders2_7E,(_ZN34_INTERNAL_d9f0a101_4_k_cu_b1c541804cuda3std3__45__cpo7crbeginE - _ZN34_INTERNAL_d9f0a101_4_k_cu_b1c541806thrust24THRUST_300001_SM_1000_NS12placeholders2_7E)
_ZN34_INTERNAL_d9f0a101_4_k_cu_b1c541806thrust24THRUST_300001_SM_1000_NS12placeholders2_7E:
	.zero		1
	.type		_ZN34_INTERNAL_d9f0a101_4_k_cu_b1c541804cuda3std3__45__cpo7crbeginE,@object
	.size		_ZN34_INTERNAL_d9f0a101_4_k_cu_b1c541804cuda3std3__45__cpo7crbeginE,(_ZN34_INTERNAL_d9f0a101_4_k_cu_b1c541804cuda3std6ranges3__45__cpo4nextE - _ZN34_INTERNAL_d9f0a101_4_k_cu_b1c541804cuda3std3__45__cpo7crbeginE)
_ZN34_INTERNAL_d9f0a101_4_k_cu_b1c541804cuda3std3__45__cpo7crbeginE:
	.zero		1
	.type		_ZN34_INTERNAL_d9f0a101_4_k_cu_b1c541804cuda3std6ranges3__45__cpo4nextE,@object
	.size		_ZN34_INTERNAL_d9f0a101_4_k_cu_b1c541804cuda3std6ranges3__45__cpo4nextE,(_ZN34_INTERNAL_d9f0a101_4_k_cu_b1c541804cuda3std6ranges3__45__cpo4swapE - _ZN34_INTERNAL_d9f0a101_4_k_cu_b1c541804cuda3std6ranges3__45__cpo4nextE)
_ZN34_INTERNAL_d9f0a101_4_k_cu_b1c541804cuda3std6ranges3__45__cpo4nextE:
	.zero		1
	.type		_ZN34_INTERNAL_d9f0a101_4_k_cu_b1c541804cuda3std6ranges3__45__cpo4swapE,@object
	.size		_ZN34_INTERNAL_d9f0a101_4_k_cu_b1c541804cuda3std6ranges3__45__cpo4swapE,(_ZN34_INTERNAL_d9f0a101_4_k_cu_b1c541806thrust24THRUST_300001_SM_1000_NS8cuda_cub10par_nosyncE - _ZN34_INTERNAL_d9f0a101_4_k_cu_b1c541804cuda3std6ranges3__45__cpo4swapE)
_ZN34_INTERNAL_d9f0a101_4_k_cu_b1c541804cuda3std6ranges3__45__cpo4swapE:
	.zero		1
	.type		_ZN34_INTERNAL_d9f0a101_4_k_cu_b1c541806thrust24THRUST_300001_SM_1000_NS8cuda_cub10par_nosyncE,@object
	.size		_ZN34_INTERNAL_d9f0a101_4_k_cu_b1c541806thrust24THRUST_300001_SM_1000_NS8cuda_cub10par_nosyncE,(_ZN34_INTERNAL_d9f0a101_4_k_cu_b1c541806thrust24THRUST_300001_SM_1000_NS12placeholders2_9E - _ZN34_INTERNAL_d9f0a101_4_k_cu_b1c541806thrust24THRUST_300001_SM_1000_NS8cuda_cub10par_nosyncE)
_ZN34_INTERNAL_d9f0a101_4_k_cu_b1c541806thrust24THRUST_300001_SM_1000_NS8cuda_cub10par_nosyncE:
	.zero		1
	.type		_ZN34_INTERNAL_d9f0a101_4_k_cu_b1c541806thrust24THRUST_300001_SM_1000_NS12placeholders2_9E,@object
	.size		_ZN34_INTERNAL_d9f0a101_4_k_cu_b1c541806thrust24THRUST_300001_SM_1000_NS12placeholders2_9E,(_ZN34_INTERNAL_d9f0a101_4_k_cu_b1c541804cuda3std3__436_GLOBAL__N__d9f0a101_4_k_cu_b1c541806ignoreE - _ZN34_INTERNAL_d9f0a101_4_k_cu_b1c541806thrust24THRUST_300001_SM_1000_NS12placeholders2_9E)
_ZN34_INTERNAL_d9f0a101_4_k_cu_b1c541806thrust24THRUST_300001_SM_1000_NS12placeholders2_9E:
	.zero		1
	.type		_ZN34_INTERNAL_d9f0a101_4_k_cu_b1c541804cuda3std3__436_GLOBAL__N__d9f0a101_4_k_cu_b1c541806ignoreE,@object
	.size		_ZN34_INTERNAL_d9f0a101_4_k_cu_b1c541804cuda3std3__436_GLOBAL__N__d9f0a101_4_k_cu_b1c541806ignoreE,(_ZN34_INTERNAL_d9f0a101_4_k_cu_b1c541804cuda3std6ranges3__45__cpo4dataE - _ZN34_INTERNAL_d9f0a101_4_k_cu_b1c541804cuda3std3__436_GLOBAL__N__d9f0a101_4_k_cu_b1c541806ignoreE)
_ZN34_INTERNAL_d9f0a101_4_k_cu_b1c541804cuda3std3__436_GLOBAL__N__d9f0a101_4_k_cu_b1c541806ignoreE:
	.zero		1
	.type		_ZN34_INTERNAL_d9f0a101_4_k_cu_b1c541804cuda3std6ranges3__45__cpo4dataE,@object
	.size		_ZN34_INTERNAL_d9f0a101_4_k_cu_b1c541804cuda3std6ranges3__45__cpo4dataE,(_ZN34_INTERNAL_d9f0a101_4_k_cu_b1c541806thrust24THRUST_300001_SM_1000_NS12placeholders2_1E - _ZN34_INTERNAL_d9f0a101_4_k_cu_b1c541804cuda3std6ranges3__45__cpo4dataE)
_ZN34_INTERNAL_d9f0a101_4_k_cu_b1c541804cuda3std6ranges3__45__cpo4dataE:
	.zero		1
	.type		_ZN34_INTERNAL_d9f0a101_4_k_cu_b1c541806thrust24THRUST_300001_SM_1000_NS12placeholders2_1E,@object
	.size		_ZN34_INTERNAL_d9f0a101_4_k_cu_b1c541806thrust24THRUST_300001_SM_1000_NS12placeholders2_1E,(_ZN34_INTERNAL_d9f0a101_4_k_cu_b1c541804cuda3std3__45__cpo5beginE - _ZN34_INTERNAL_d9f0a101_4_k_cu_b1c541806thrust24THRUST_300001_SM_1000_NS12placeholders2_1E)
_ZN34_INTERNAL_d9f0a101_4_k_cu_b1c541806thrust24THRUST_300001_SM_1000_NS12placeholders2_1E:
	.zero		1
	.type		_ZN34_INTERNAL_d9f0a101_4_k_cu_b1c541804cuda3std3__45__cpo5beginE,@object
	.size		_ZN34_INTERNAL_d9f0a101_4_k_cu_b1c541804cuda3std3__45__cpo5beginE,(_ZN34_INTERNAL_d9f0a101_4_k_cu_b1c541804cuda3std6ranges3__45__cpo5beginE - _ZN34_INTERNAL_d9f0a101_4_k_cu_b1c541804cuda3std3__45__cpo5beginE)
_ZN34_INTERNAL_d9f0a101_4_k_cu_b1c541804cuda3std3__45__cpo5beginE:
	.zero		1
	.type		_ZN34_INTERNAL_d9f0a101_4_k_cu_b1c541804cuda3std6ranges3__45__cpo5beginE,@object
	.size		_ZN34_INTERNAL_d9f0a101_4_k_cu_b1c541804cuda3std6ranges3__45__cpo5beginE,(_ZN34_INTERNAL_d9f0a101_4_k_cu_b1c541806thrust24THRUST_300001_SM_1000_NS12placeholders2_5E - _ZN34_INTERNAL_d9f0a101_4_k_cu_b1c541804cuda3std6ranges3__45__cpo5beginE)
_ZN34_INTERNAL_d9f0a101_4_k_cu_b1c541804cuda3std6ranges3__45__cpo5beginE:
	.zero		1
	.type		_ZN34_INTERNAL_d9f0a101_4_k_cu_b1c541806thrust24THRUST_300001_SM_1000_NS12placeholders2_5E,@object
	.size		_ZN34_INTERNAL_d9f0a101_4_k_cu_b1c541806thrust24THRUST_300001_SM_1000_NS12placeholders2_5E,(_ZN34_INTERNAL_d9f0a101_4_k_cu_b1c541804cuda3std3__45__cpo6rbeginE - _ZN34_INTERNAL_d9f0a101_4_k_cu_b1c541806thrust24THRUST_300001_SM_1000_NS12placeholders2_5E)
_ZN34_INTERNAL_d9f0a101_4_k_cu_b1c541806thrust24THRUST_300001_SM_1000_NS12placeholders2_5E:
	.zero		1
	.type		_ZN34_INTERNAL_d9f0a101_4_k_cu_b1c541804cuda3std3__45__cpo6rbeginE,@object
	.size		_ZN34_INTERNAL_d9f0a101_4_k_cu_b1c541804cuda3std3__45__cpo6rbeginE,(_ZN34_INTERNAL_d9f0a101_4_k_cu_b1c541804cuda3std6ranges3__45__cpo7advanceE - _ZN34_INTERNAL_d9f0a101_4_k_cu_b1c541804cuda3std3__45__cpo6rbeginE)
_ZN34_INTERNAL_d9f0a101_4_k_cu_b1c541804cuda3std3__45__cpo6rbeginE:
	.zero		1
	.type		_ZN34_INTERNAL_d9f0a101_4_k_cu_b1c541804cuda3std6ranges3__45__cpo7advanceE,@object
	.size		_ZN34_INTERNAL_d9f0a101_4_k_cu_b1c541804cuda3std6ranges3__45__cpo7advanceE,(_ZN34_INTERNAL_d9f0a101_4_k_cu_b1c541804cuda3std3__47nulloptE - _ZN34_INTERNAL_d9f0a101_4_k_cu_b1c541804cuda3std6ranges3__45__cpo7advanceE)
_ZN34_INTERNAL_d9f0a101_4_k_cu_b1c541804cuda3std6ranges3__45__cpo7advanceE:
	.zero		1
	.type		_ZN34_INTERNAL_d9f0a101_4_k_cu_b1c541804cuda3std3__47nulloptE,@object
	.size		_ZN34_INTERNAL_d9f0a101_4_k_cu_b1c541804cuda3std3__47nulloptE,(_ZN34_INTERNAL_d9f0a101_4_k_cu_b1c541804cuda3std6ranges3__45__cpo8distanceE - _ZN34_INTERNAL_d9f0a101_4_k_cu_b1c541804cuda3std3__47nulloptE)
_ZN34_INTERNAL_d9f0a101_4_k_cu_b1c541804cuda3std3__47nulloptE:
	.zero		1
	.type		_ZN34_INTERNAL_d9f0a101_4_k_cu_b1c541804cuda3std6ranges3__45__cpo8distanceE,@object
	.size		_ZN34_INTERNAL_d9f0a101_4_k_cu_b1c541804cuda3std6ranges3__45__cpo8distanceE,(_ZN34_INTERNAL_d9f0a101_4_k_cu_b1c541806thrust24THRUST_300001_SM_1000_NS12placeholders3_10E - _ZN34_INTERNAL_d9f0a101_4_k_cu_b1c541804cuda3std6ranges3__45__cpo8distanceE)
_ZN34_INTERNAL_d9f0a101_4_k_cu_b1c541804cuda3std6ranges3__45__cpo8distanceE:
	.zero		1
	.type		_ZN34_INTERNAL_d9f0a101_4_k_cu_b1c541806thrust24THRUST_300001_SM_1000_NS12placeholders3_10E,@object
	.size		_ZN34_INTERNAL_d9f0a101_4_k_cu_b1c541806thrust24THRUST_300001_SM_1000_NS12placeholders3_10E,(_ZN34_INTERNAL_d9f0a101_4_k_cu_b1c541804cuda3std3__419piecewise_constructE - _ZN34_INTERNAL_d9f0a101_4_k_cu_b1c541806thrust24THRUST_300001_SM_1000_NS12placeholders3_10E)
_ZN34_INTERNAL_d9f0a101_4_k_cu_b1c541806thrust24THRUST_300001_SM_1000_NS12placeholders3_10E:
	.zero		1
	.type		_ZN34_INTERNAL_d9f0a101_4_k_cu_b1c541804cuda3std3__419piecewise_constructE,@object
	.size		_ZN34_INTERNAL_d9f0a101_4_k_cu_b1c541804cuda3std3__419piecewise_constructE,(_ZN34_INTERNAL_d9f0a101_4_k_cu_b1c541804cuda3std6ranges3__45__cpo5cdataE - _ZN34_INTERNAL_d9f0a101_4_k_cu_b1c541804cuda3std3__419piecewise_constructE)
_ZN34_INTERNAL_d9f0a101_4_k_cu_b1c541804cuda3std3__419piecewise_constructE:
	.zero		1
	.type		_ZN34_INTERNAL_d9f0a101_4_k_cu_b1c541804cuda3std6ranges3__45__cpo5cdataE,@object
	.size		_ZN34_INTERNAL_d9f0a101_4_k_cu_b1c541804cuda3std6ranges3__45__cpo5cdataE,(_ZN34_INTERNAL_d9f0a101_4_k_cu_b1c541806thrust24THRUST_300001_SM_1000_NS12placeholders2_2E - _ZN34_INTERNAL_d9f0a101_4_k_cu_b1c541804cuda3std6ranges3__45__cpo5cdataE)
_ZN34_INTERNAL_d9f0a101_4_k_cu_b1c541804cuda3std6ranges3__45__cpo5cdataE:
	.zero		1
	.type		_ZN34_INTERNAL_d9f0a101_4_k_cu_b1c541806thrust24THRUST_300001_SM_1000_NS12placeholders2_2E,@object
	.size		_ZN34_INTERNAL_d9f0a101_4_k_cu_b1c541806thrust24THRUST_300001_SM_1000_NS12placeholders2_2E,(_ZN34_INTERNAL_d9f0a101_4_k_cu_b1c541804cuda3std3__45__cpo3endE - _ZN34_INTERNAL_d9f0a101_4_k_cu_b1c541806thrust24THRUST_300001_SM_1000_NS12placeholders2_2E)
_ZN34_INTERNAL_d9f0a101_4_k_cu_b1c541806thrust24THRUST_300001_SM_1000_NS12placeholders2_2E:
	.zero		1
	.type		_ZN34_INTERNAL_d9f0a101_4_k_cu_b1c541804cuda3std3__45__cpo3endE,@object
	.size		_ZN34_INTERNAL_d9f0a101_4_k_cu_b1c541804cuda3std3__45__cpo3endE,(_ZN34_INTERNAL_d9f0a101_4_k_cu_b1c541804cuda3std6ranges3__45__cpo3endE - _ZN34_INTERNAL_d9f0a101_4_k_cu_b1c541804cuda3std3__45__cpo3endE)
_ZN34_INTERNAL_d9f0a101_4_k_cu_b1c541804cuda3std3__45__cpo3endE:
	.zero		1
	.type		_ZN34_INTERNAL_d9f0a101_4_k_cu_b1c541804cuda3std6ranges3__45__cpo3endE,@object
	.size		_ZN34_INTERNAL_d9f0a101_4_k_cu_b1c541804cuda3std6ranges3__45__cpo3endE,(_ZN34_INTERNAL_d9f0a101_4_k_cu_b1c541806thrust24THRUST_300001_SM_1000_NS12placeholders2_6E - _ZN34_INTERNAL_d9f0a101_4_k_cu_b1c541804cuda3std6ranges3__45__cpo3endE)
_ZN34_INTERNAL_d9f0a101_4_k_cu_b1c541804cuda3std6ranges3__45__cpo3endE:
	.zero		1
	.type		_ZN34_INTERNAL_d9f0a101_4_k_cu_b1c541806thrust24THRUST_300001_SM_1000_NS12placeholders2_6E,@object
	.size		_ZN34_INTERNAL_d9f0a101_4_k_cu_b1c541806thrust24THRUST_300001_SM_1000_NS12placeholders2_6E,(_ZN34_INTERNAL_d9f0a101_4_k_cu_b1c541804cuda3std3__45__cpo4rendE - _ZN34_INTERNAL_d9f0a101_4_k_cu_b1c541806thrust24THRUST_300001_SM_1000_NS12placeholders2_6E)
_ZN34_INTERNAL_d9f0a101_4_k_cu_b1c541806thrust24THRUST_300001_SM_1000_NS12placeholders2_6E:
	.zero		1
	.type		_ZN34_INTERNAL_d9f0a101_4_k_cu_b1c541804cuda3std3__45__cpo4rendE,@object
	.size		_ZN34_INTERNAL_d9f0a101_4_k_cu_b1c541804cuda3std3__45__cpo4rendE,(_ZN34_INTERNAL_d9f0a101_4_k_cu_b1c541804cuda3std6ranges3__45__cpo9iter_swapE - _ZN34_INTERNAL_d9f0a101_4_k_cu_b1c541804cuda3std3__45__cpo4rendE)
_ZN34_INTERNAL_d9f0a101_4_k_cu_b1c541804cuda3std3__45__cpo4rendE:
	.zero		1
	.type		_ZN34_INTERNAL_d9f0a101_4_k_cu_b1c541804cuda3std6ranges3__45__cpo9iter_swapE,@object
	.size		_ZN34_INTERNAL_d9f0a101_4_k_cu_b1c541804cuda3std6ranges3__45__cpo9iter_swapE,(_ZN34_INTERNAL_d9f0a101_4_k_cu_b1c541804cuda3std3__48unexpectE - _ZN34_INTERNAL_d9f0a101_4_k_cu_b1c541804cuda3std6ranges3__45__cpo9iter_swapE)
_ZN34_INTERNAL_d9f0a101_4_k_cu_b1c541804cuda3std6ranges3__45__cpo9iter_swapE:
	.zero		1
	.type		_ZN34_INTERNAL_d9f0a101_4_k_cu_b1c541804cuda3std3__48unexpectE,@object
	.size		_ZN34_INTERNAL_d9f0a101_4_k_cu_b1c541804cuda3std3__48unexpectE,(_ZN34_INTERNAL_d9f0a101_4_k_cu_b1c541806thrust24THRUST_300001_SM_1000_NS8cuda_cub3parE - _ZN34_INTERNAL_d9f0a101_4_k_cu_b1c541804cuda3std3__48unexpectE)
_ZN34_INTERNAL_d9f0a101_4_k_cu_b1c541804cuda3std3__48unexpectE:
	.zero		1
	.type		_ZN34_INTERNAL_d9f0a101_4_k_cu_b1c541806thrust24THRUST_300001_SM_1000_NS8cuda_cub3parE,@object
	.size		_ZN34_INTERNAL_d9f0a101_4_k_cu_b1c541806thrust24THRUST_300001_SM_1000_NS8cuda_cub3parE,(_ZN34_INTERNAL_d9f0a101_4_k_cu_b1c541806thrust24THRUST_300001_SM_1000_NS12placeholders2_4E - _ZN34_INTERNAL_d9f0a101_4_k_cu_b1c541806thrust24THRUST_300001_SM_1000_NS8cuda_cub3parE)
_ZN34_INTERNAL_d9f0a101_4_k_cu_b1c541806thrust24THRUST_300001_SM_1000_NS8cuda_cub3parE:
	.zero		1
	.type		_ZN34_INTERNAL_d9f0a101_4_k_cu_b1c541806thrust24THRUST_300001_SM_1000_NS12placeholders2_4E,@object
	.size		_ZN34_INTERNAL_d9f0a101_4_k_cu_b1c541806thrust24THRUST_300001_SM_1000_NS12placeholders2_4E,(_ZN34_INTERNAL_d9f0a101_4_k_cu_b1c541804cuda3std3__45__cpo4cendE - _ZN34_INTERNAL_d9f0a101_4_k_cu_b1c541806thrust24THRUST_300001_SM_1000_NS12placeholders2_4E)
_ZN34_INTERNAL_d9f0a101_4_k_cu_b1c541806thrust24THRUST_300001_SM_1000_NS12placeholders2_4E:
	.zero		1
	.type		_ZN34_INTERNAL_d9f0a101_4_k_cu_b1c541804cuda3std3__45__cpo4cendE,@object
	.size		_ZN34_INTERNAL_d9f0a101_4_k_cu_b1c541804cuda3std3__45__cpo4cendE,(_ZN34_INTERNAL_d9f0a101_4_k_cu_b1c541804cuda3std6ranges3__45__cpo4cendE - _ZN34_INTERNAL_d9f0a101_4_k_cu_b1c541804cuda3std3__45__cpo4cendE)
_ZN34_INTERNAL_d9f0a101_4_k_cu_b1c541804cuda3std3__45__cpo4cendE:
	.zero		1
	.type		_ZN34_INTERNAL_d9f0a101_4_k_cu_b1c541804cuda3std6ranges3__45__cpo4cendE,@object
	.size		_ZN34_INTERNAL_d9f0a101_4_k_cu_b1c541804cuda3std6ranges3__45__cpo4cendE,(_ZN34_INTERNAL_d9f0a101_4_k_cu_b1c541804cuda3std3__420unreachable_sentinelE - _ZN34_INTERNAL_d9f0a101_4_k_cu_b1c541804cuda3std6ranges3__45__cpo4cendE)
_ZN34_INTERNAL_d9f0a101_4_k_cu_b1c541804cuda3std6ranges3__45__cpo4cendE:
	.zero		1
	.type		_ZN34_INTERNAL_d9f0a101_4_k_cu_b1c541804cuda3std3__420unreachable_sentinelE,@object
	.size		_ZN34_INTERNAL_d9f0a101_4_k_cu_b1c541804cuda3std3__420unreachable_sentinelE,(_ZN34_INTERNAL_d9f0a101_4_k_cu_b1c541804cuda3std6ranges3__45__cpo5ssizeE - _ZN34_INTERNAL_d9f0a101_4_k_cu_b1c541804cuda3std3__420unreachable_sentinelE)
_ZN34_INTERNAL_d9f0a101_4_k_cu_b1c541804cuda3std3__420unreachable_sentinelE:
	.zero		1
	.type		_ZN34_INTERNAL_d9f0a101_4_k_cu_b1c541804cuda3std6ranges3__45__cpo5ssizeE,@object
	.size		_ZN34_INTERNAL_d9f0a101_4_k_cu_b1c541804cuda3std6ranges3__45__cpo5ssizeE,(_ZN34_INTERNAL_d9f0a101_4_k_cu_b1c541806thrust24THRUST_300001_SM_1000_NS12placeholders2_8E - _ZN34_INTERNAL_d9f0a101_4_k_cu_b1c541804cuda3std6ranges3__45__cpo5ssizeE)
_ZN34_INTERNAL_d9f0a101_4_k_cu_b1c541804cuda3std6ranges3__45__cpo5ssizeE:
	.zero		1
	.type		_ZN34_INTERNAL_d9f0a101_4_k_cu_b1c541806thrust24THRUST_300001_SM_1000_NS12placeholders2_8E,@object
	.size		_ZN34_INTERNAL_d9f0a101_4_k_cu_b1c541806thrust24THRUST_300001_SM_1000_NS12placeholders2_8E,(_ZN34_INTERNAL_d9f0a101_4_k_cu_b1c541804cuda3std3__45__cpo5crendE - _ZN34_INTERNAL_d9f0a101_4_k_cu_b1c541806thrust24THRUST_300001_SM_1000_NS12placeholders2_8E)
_ZN34_INTERNAL_d9f0a101_4_k_cu_b1c541806thrust24THRUST_300001_SM_1000_NS12placeholders2_8E:
	.zero		1
	.type		_ZN34_INTERNAL_d9f0a101_4_k_cu_b1c541804cuda3std3__45__cpo5crendE,@object
	.size		_ZN34_INTERNAL_d9f0a101_4_k_cu_b1c541804cuda3std3__45__cpo5crendE,(_ZN34_INTERNAL_d9f0a101_4_k_cu_b1c541804cuda3std6ranges3__45__cpo4prevE - _ZN34_INTERNAL_d9f0a101_4_k_cu_b1c541804cuda3std3__45__cpo5crendE)
_ZN34_INTERNAL_d9f0a101_4_k_cu_b1c541804cuda3std3__45__cpo5crendE:
	.zero		1
	.type		_ZN34_INTERNAL_d9f0a101_4_k_cu_b1c541804cuda3std6ranges3__45__cpo4prevE,@object
	.size		_ZN34_INTERNAL_d9f0a101_4_k_cu_b1c541804cuda3std6ranges3__45__cpo4prevE,(_ZN34_INTERNAL_d9f0a101_4_k_cu_b1c541804cuda3std6ranges3__45__cpo9iter_moveE - _ZN34_INTERNAL_d9f0a101_4_k_cu_b1c541804cuda3std6ranges3__45__cpo4prevE)
_ZN34_INTERNAL_d9f0a101_4_k_cu_b1c541804cuda3std6ranges3__45__cpo4prevE:
	.zero		1
	.type		_ZN34_INTERNAL_d9f0a101_4_k_cu_b1c541804cuda3std6ranges3__45__cpo9iter_moveE,@object
	.size		_ZN34_INTERNAL_d9f0a101_4_k_cu_b1c541804cuda3std6ranges3__45__cpo9iter_moveE,(_ZN34_INTERNAL_d9f0a101_4_k_cu_b1c541806thrust24THRUST_300001_SM_1000_NS6system6detail10sequential3seqE - _ZN34_INTERNAL_d9f0a101_4_k_cu_b1c541804cuda3std6ranges3__45__cpo9iter_moveE)
_ZN34_INTERNAL_d9f0a101_4_k_cu_b1c541804cuda3std6ranges3__45__cpo9iter_moveE:
	.zero		1
	.type		_ZN34_INTERNAL_d9f0a101_4_k_cu_b1c541806thrust24THRUST_300001_SM_1000_NS6system6detail10sequential3seqE,@object
	.size		_ZN34_INTERNAL_d9f0a101_4_k_cu_b1c541806thrust24THRUST_300001_SM_1000_NS6system6detail10sequential3seqE,(.L_31 - _ZN34_INTERNAL_d9f0a101_4_k_cu_b1c541806thrust24THRUST_300001_SM_1000_NS6system6detail10sequential3seqE)
_ZN34_INTERNAL_d9f0a101_4_k_cu_b1c541806thrust24THRUST_300001_SM_1000_NS6system6detail10sequential3seqE:
	.zero		1
.L_31:


//--------------------- .nv.constant0._ZN3cub18CUB_300001_SM_10006detail11EmptyKernelIvEEvv --------------------------
	.section	.nv.constant0._ZN3cub18CUB_300001_SM_10006detail11EmptyKernelIvEEvv,"a",@progbits
	.sectionflags	@""
	.align	4
.nv.constant0._ZN3cub18CUB_300001_SM_10006detail11EmptyKernelIvEEvv:
	.zero		896


//--------------------- .nv.constant0.vector_sub_kernel --------------------------
	.section	.nv.constant0.vector_sub_kernel,"a",@progbits
	.sectionflags	@""
	.align	4
.nv.constant0.vector_sub_kernel:
	.zero		924


//--------------------- .nv.constant0.vector_add_kernel --------------------------
	.section	.nv.constant0.vector_add_kernel,"a",@progbits
	.sectionflags	@""
	.align	4
.nv.constant0.vector_add_kernel:
	.zero		924


//--------------------- SYMBOLS --------------------------

	.type		.nv.reservedSmem.offset0,@object
	.size		.nv.reservedSmem.offset0,0x4
